//
// Generated by NVIDIA NVVM Compiler
//
// Compiler Build ID: CL-36424714
// Cuda compilation tools, release 13.0, V13.0.88
// Based on NVVM 20.0.0
//

.version 9.0
.target sm_100
.address_size 64

	// .globl	_Z8multiplyPfS_S_iiiiii
// _ZZ8multiplyPfS_S_iiiiiiE3s_a has been demoted
// _ZZ8multiplyPfS_S_iiiiiiE3s_b has been demoted

.visible .entry _Z8multiplyPfS_S_iiiiii(
	.param .u64 .ptr .align 1 _Z8multiplyPfS_S_iiiiii_param_0,
	.param .u64 .ptr .align 1 _Z8multiplyPfS_S_iiiiii_param_1,
	.param .u64 .ptr .align 1 _Z8multiplyPfS_S_iiiiii_param_2,
	.param .u32 _Z8multiplyPfS_S_iiiiii_param_3,
	.param .u32 _Z8multiplyPfS_S_iiiiii_param_4,
	.param .u32 _Z8multiplyPfS_S_iiiiii_param_5,
	.param .u32 _Z8multiplyPfS_S_iiiiii_param_6,
	.param .u32 _Z8multiplyPfS_S_iiiiii_param_7,
	.param .u32 _Z8multiplyPfS_S_iiiiii_param_8
)
{
	.reg .pred 	%p<27>;
	.reg .b32 	%r<75>;
	.reg .b32 	%f<183>;
	.reg .b64 	%rd<22>;
	// demoted variable
	.shared .align 4 .b8 _ZZ8multiplyPfS_S_iiiiiiE3s_a[1024];
	// demoted variable
	.shared .align 4 .b8 _ZZ8multiplyPfS_S_iiiiiiE3s_b[1024];
	ld.param.u64 	%rd4, [_Z8multiplyPfS_S_iiiiii_param_0];
	ld.param.u64 	%rd5, [_Z8multiplyPfS_S_iiiiii_param_1];
	ld.param.u32 	%r32, [_Z8multiplyPfS_S_iiiiii_param_3];
	ld.param.u32 	%r33, [_Z8multiplyPfS_S_iiiiii_param_4];
	ld.param.u32 	%r34, [_Z8multiplyPfS_S_iiiiii_param_5];
	ld.param.u32 	%r35, [_Z8multiplyPfS_S_iiiiii_param_6];
	ld.param.u32 	%r36, [_Z8multiplyPfS_S_iiiiii_param_7];
	ld.param.u32 	%r37, [_Z8multiplyPfS_S_iiiiii_param_8];
	cvta.to.global.u64 	%rd1, %rd5;
	cvta.to.global.u64 	%rd2, %rd4;
	mov.u32 	%r38, %ntid.y;
	mov.u32 	%r39, %ctaid.y;
	mov.u32 	%r1, %tid.y;
	mad.lo.s32 	%r2, %r38, %r39, %r1;
	mov.u32 	%r40, %ntid.x;
	mov.u32 	%r41, %ctaid.x;
	mov.u32 	%r3, %tid.x;
	mad.lo.s32 	%r4, %r40, %r41, %r3;
	shl.b32 	%r42, %r1, 6;
	mov.u32 	%r43, _ZZ8multiplyPfS_S_iiiiiiE3s_a;
	add.s32 	%r5, %r43, %r42;
	shl.b32 	%r44, %r3, 2;
	add.s32 	%r6, %r5, %r44;
	mov.b32 	%r45, 0;
	st.shared.u32 	[%r6], %r45;
	mov.u32 	%r46, _ZZ8multiplyPfS_S_iiiiiiE3s_b;
	add.s32 	%r47, %r46, %r42;
	add.s32 	%r7, %r47, %r44;
	st.shared.u32 	[%r7], %r45;
	add.s32 	%r48, %r33, 30;
	setp.lt.u32 	%p1, %r48, 31;
	mov.f32 	%f182, 0f00000000;
	@%p1 bra 	$L__BB0_19;
	add.s32 	%r50, %r33, 15;
	shr.s32 	%r51, %r50, 31;
	shr.u32 	%r52, %r51, 28;
	add.s32 	%r53, %r50, %r52;
	shr.s32 	%r54, %r53, 4;
	mul.lo.s32 	%r8, %r33, %r2;
	add.s32 	%r9, %r46, %r44;
	max.u32 	%r10, %r54, 1;
	setp.lt.u32 	%p2, %r54, 2;
	mov.f32 	%f182, 0f00000000;
	mov.b32 	%r74, 0;
	@%p2 bra 	$L__BB0_13;
	and.b32  	%r57, %r10, -2;
	neg.s32 	%r73, %r57;
	add.s32 	%r58, %r1, 16;
	mad.lo.s32 	%r71, %r35, %r58, %r4;
	shl.b32 	%r13, %r35, 5;
	mad.lo.s32 	%r70, %r1, %r35, %r4;
	add.s32 	%r59, %r3, %r8;
	add.s32 	%r69, %r59, 16;
	mov.f32 	%f182, 0f00000000;
	mov.u32 	%r68, %r3;
	mov.u32 	%r72, %r1;
$L__BB0_3:
	setp.ge.u32 	%p3, %r2, %r32;
	setp.ge.u32 	%p4, %r68, %r33;
	mov.f32 	%f174, 0f00000000;
	or.pred  	%p5, %p3, %p4;
	@%p5 bra 	$L__BB0_5;
	add.s32 	%r60, %r69, -16;
	mul.wide.u32 	%rd6, %r60, 4;
	add.s64 	%rd7, %rd2, %rd6;
	ld.global.f32 	%f174, [%rd7];
$L__BB0_5:
	setp.ge.u32 	%p6, %r4, %r35;
	st.shared.f32 	[%r6], %f174;
	setp.ge.u32 	%p7, %r72, %r34;
	mov.f32 	%f175, 0f00000000;
	or.pred  	%p8, %p6, %p7;
	@%p8 bra 	$L__BB0_7;
	mul.wide.u32 	%rd8, %r70, 4;
	add.s64 	%rd9, %rd1, %rd8;
	ld.global.f32 	%f175, [%rd9];
$L__BB0_7:
	st.shared.f32 	[%r7], %f175;
	bar.sync 	0;
	ld.shared.f32 	%f27, [%r5];
	ld.shared.f32 	%f28, [%r9];
	fma.rn.f32 	%f29, %f27, %f28, %f182;
	ld.shared.f32 	%f30, [%r5+4];
	ld.shared.f32 	%f31, [%r9+64];
	fma.rn.f32 	%f32, %f30, %f31, %f29;
	ld.shared.f32 	%f33, [%r5+8];
	ld.shared.f32 	%f34, [%r9+128];
	fma.rn.f32 	%f35, %f33, %f34, %f32;
	ld.shared.f32 	%f36, [%r5+12];
	ld.shared.f32 	%f37, [%r9+192];
	fma.rn.f32 	%f38, %f36, %f37, %f35;
	ld.shared.f32 	%f39, [%r5+16];
	ld.shared.f32 	%f40, [%r9+256];
	fma.rn.f32 	%f41, %f39, %f40, %f38;
	ld.shared.f32 	%f42, [%r5+20];
	ld.shared.f32 	%f43, [%r9+320];
	fma.rn.f32 	%f44, %f42, %f43, %f41;
	ld.shared.f32 	%f45, [%r5+24];
	ld.shared.f32 	%f46, [%r9+384];
	fma.rn.f32 	%f47, %f45, %f46, %f44;
	ld.shared.f32 	%f48, [%r5+28];
	ld.shared.f32 	%f49, [%r9+448];
	fma.rn.f32 	%f50, %f48, %f49, %f47;
	ld.shared.f32 	%f51, [%r5+32];
	ld.shared.f32 	%f52, [%r9+512];
	fma.rn.f32 	%f53, %f51, %f52, %f50;
	ld.shared.f32 	%f54, [%r5+36];
	ld.shared.f32 	%f55, [%r9+576];
	fma.rn.f32 	%f56, %f54, %f55, %f53;
	ld.shared.f32 	%f57, [%r5+40];
	ld.shared.f32 	%f58, [%r9+640];
	fma.rn.f32 	%f59, %f57, %f58, %f56;
	ld.shared.f32 	%f60, [%r5+44];
	ld.shared.f32 	%f61, [%r9+704];
	fma.rn.f32 	%f62, %f60, %f61, %f59;
	ld.shared.f32 	%f63, [%r5+48];
	ld.shared.f32 	%f64, [%r9+768];
	fma.rn.f32 	%f65, %f63, %f64, %f62;
	ld.shared.f32 	%f66, [%r5+52];
	ld.shared.f32 	%f67, [%r9+832];
	fma.rn.f32 	%f68, %f66, %f67, %f65;
	ld.shared.f32 	%f69, [%r5+56];
	ld.shared.f32 	%f70, [%r9+896];
	fma.rn.f32 	%f71, %f69, %f70, %f68;
	ld.shared.f32 	%f72, [%r5+60];
	ld.shared.f32 	%f73, [%r9+960];
	fma.rn.f32 	%f6, %f72, %f73, %f71;
	bar.sync 	0;
	add.s32 	%r61, %r68, 16;
	setp.ge.u32 	%p10, %r61, %r33;
	mov.f32 	%f176, 0f00000000;
	or.pred  	%p11, %p3, %p10;
	@%p11 bra 	$L__BB0_9;
	mul.wide.u32 	%rd10, %r69, 4;
	add.s64 	%rd11, %rd2, %rd10;
	ld.global.f32 	%f176, [%rd11];
$L__BB0_9:
	st.shared.f32 	[%r6], %f176;
	add.s32 	%r62, %r72, 16;
	setp.ge.u32 	%p13, %r62, %r34;
	mov.f32 	%f177, 0f00000000;
	or.pred  	%p14, %p6, %p13;
	@%p14 bra 	$L__BB0_11;
	mul.wide.u32 	%rd12, %r71, 4;
	add.s64 	%rd13, %rd1, %rd12;
	ld.global.f32 	%f177, [%rd13];
$L__BB0_11:
	st.shared.f32 	[%r7], %f177;
	bar.sync 	0;
	ld.shared.f32 	%f75, [%r5];
	ld.shared.f32 	%f76, [%r9];
	fma.rn.f32 	%f77, %f75, %f76, %f6;
	ld.shared.f32 	%f78, [%r5+4];
	ld.shared.f32 	%f79, [%r9+64];
	fma.rn.f32 	%f80, %f78, %f79, %f77;
	ld.shared.f32 	%f81, [%r5+8];
	ld.shared.f32 	%f82, [%r9+128];
	fma.rn.f32 	%f83, %f81, %f82, %f80;
	ld.shared.f32 	%f84, [%r5+12];
	ld.shared.f32 	%f85, [%r9+192];
	fma.rn.f32 	%f86, %f84, %f85, %f83;
	ld.shared.f32 	%f87, [%r5+16];
	ld.shared.f32 	%f88, [%r9+256];
	fma.rn.f32 	%f89, %f87, %f88, %f86;
	ld.shared.f32 	%f90, [%r5+20];
	ld.shared.f32 	%f91, [%r9+320];
	fma.rn.f32 	%f92, %f90, %f91, %f89;
	ld.shared.f32 	%f93, [%r5+24];
	ld.shared.f32 	%f94, [%r9+384];
	fma.rn.f32 	%f95, %f93, %f94, %f92;
	ld.shared.f32 	%f96, [%r5+28];
	ld.shared.f32 	%f97, [%r9+448];
	fma.rn.f32 	%f98, %f96, %f97, %f95;
	ld.shared.f32 	%f99, [%r5+32];
	ld.shared.f32 	%f100, [%r9+512];
	fma.rn.f32 	%f101, %f99, %f100, %f98;
	ld.shared.f32 	%f102, [%r5+36];
	ld.shared.f32 	%f103, [%r9+576];
	fma.rn.f32 	%f104, %f102, %f103, %f101;
	ld.shared.f32 	%f105, [%r5+40];
	ld.shared.f32 	%f106, [%r9+640];
	fma.rn.f32 	%f107, %f105, %f106, %f104;
	ld.shared.f32 	%f108, [%r5+44];
	ld.shared.f32 	%f109, [%r9+704];
	fma.rn.f32 	%f110, %f108, %f109, %f107;
	ld.shared.f32 	%f111, [%r5+48];
	ld.shared.f32 	%f112, [%r9+768];
	fma.rn.f32 	%f113, %f111, %f112, %f110;
	ld.shared.f32 	%f114, [%r5+52];
	ld.shared.f32 	%f115, [%r9+832];
	fma.rn.f32 	%f116, %f114, %f115, %f113;
	ld.shared.f32 	%f117, [%r5+56];
	ld.shared.f32 	%f118, [%r9+896];
	fma.rn.f32 	%f119, %f117, %f118, %f116;
	ld.shared.f32 	%f120, [%r5+60];
	ld.shared.f32 	%f121, [%r9+960];
	fma.rn.f32 	%f182, %f120, %f121, %f119;
	bar.sync 	0;
	add.s32 	%r73, %r73, 2;
	add.s32 	%r72, %r72, 32;
	add.s32 	%r71, %r71, %r13;
	add.s32 	%r70, %r70, %r13;
	add.s32 	%r69, %r69, 32;
	add.s32 	%r68, %r68, 32;
	setp.ne.s32 	%p15, %r73, 0;
	@%p15 bra 	$L__BB0_3;
	shl.b32 	%r63, %r10, 4;
	and.b32  	%r74, %r63, -32;
$L__BB0_13:
	and.b32  	%r64, %r10, 1;
	setp.eq.b32 	%p16, %r64, 1;
	not.pred 	%p17, %p16;
	@%p17 bra 	$L__BB0_19;
	setp.ge.u32 	%p18, %r2, %r32;
	add.s32 	%r30, %r74, %r3;
	setp.ge.u32 	%p19, %r30, %r33;
	mov.f32 	%f180, 0f00000000;
	or.pred  	%p20, %p18, %p19;
	@%p20 bra 	$L__BB0_16;
	add.s32 	%r65, %r30, %r8;
	mul.wide.u32 	%rd14, %r65, 4;
	add.s64 	%rd15, %rd2, %rd14;
	ld.global.f32 	%f180, [%rd15];
$L__BB0_16:
	setp.ge.u32 	%p21, %r4, %r35;
	st.shared.f32 	[%r6], %f180;
	add.s32 	%r31, %r74, %r1;
	setp.ge.u32 	%p22, %r31, %r34;
	mov.f32 	%f181, 0f00000000;
	or.pred  	%p23, %p21, %p22;
	@%p23 bra 	$L__BB0_18;
	mad.lo.s32 	%r66, %r31, %r35, %r4;
	mul.wide.u32 	%rd16, %r66, 4;
	add.s64 	%rd17, %rd1, %rd16;
	ld.global.f32 	%f181, [%rd17];
$L__BB0_18:
	st.shared.f32 	[%r7], %f181;
	bar.sync 	0;
	ld.shared.f32 	%f124, [%r5];
	ld.shared.f32 	%f125, [%r9];
	fma.rn.f32 	%f126, %f124, %f125, %f182;
	ld.shared.f32 	%f127, [%r5+4];
	ld.shared.f32 	%f128, [%r9+64];
	fma.rn.f32 	%f129, %f127, %f128, %f126;
	ld.shared.f32 	%f130, [%r5+8];
	ld.shared.f32 	%f131, [%r9+128];
	fma.rn.f32 	%f132, %f130, %f131, %f129;
	ld.shared.f32 	%f133, [%r5+12];
	ld.shared.f32 	%f134, [%r9+192];
	fma.rn.f32 	%f135, %f133, %f134, %f132;
	ld.shared.f32 	%f136, [%r5+16];
	ld.shared.f32 	%f137, [%r9+256];
	fma.rn.f32 	%f138, %f136, %f137, %f135;
	ld.shared.f32 	%f139, [%r5+20];
	ld.shared.f32 	%f140, [%r9+320];
	fma.rn.f32 	%f141, %f139, %f140, %f138;
	ld.shared.f32 	%f142, [%r5+24];
	ld.shared.f32 	%f143, [%r9+384];
	fma.rn.f32 	%f144, %f142, %f143, %f141;
	ld.shared.f32 	%f145, [%r5+28];
	ld.shared.f32 	%f146, [%r9+448];
	fma.rn.f32 	%f147, %f145, %f146, %f144;
	ld.shared.f32 	%f148, [%r5+32];
	ld.shared.f32 	%f149, [%r9+512];
	fma.rn.f32 	%f150, %f148, %f149, %f147;
	ld.shared.f32 	%f151, [%r5+36];
	ld.shared.f32 	%f152, [%r9+576];
	fma.rn.f32 	%f153, %f151, %f152, %f150;
	ld.shared.f32 	%f154, [%r5+40];
	ld.shared.f32 	%f155, [%r9+640];
	fma.rn.f32 	%f156, %f154, %f155, %f153;
	ld.shared.f32 	%f157, [%r5+44];
	ld.shared.f32 	%f158, [%r9+704];
	fma.rn.f32 	%f159, %f157, %f158, %f156;
	ld.shared.f32 	%f160, [%r5+48];
	ld.shared.f32 	%f161, [%r9+768];
	fma.rn.f32 	%f162, %f160, %f161, %f159;
	ld.shared.f32 	%f163, [%r5+52];
	ld.shared.f32 	%f164, [%r9+832];
	fma.rn.f32 	%f165, %f163, %f164, %f162;
	ld.shared.f32 	%f166, [%r5+56];
	ld.shared.f32 	%f167, [%r9+896];
	fma.rn.f32 	%f168, %f166, %f167, %f165;
	ld.shared.f32 	%f169, [%r5+60];
	ld.shared.f32 	%f170, [%r9+960];
	fma.rn.f32 	%f182, %f169, %f170, %f168;
	bar.sync 	0;
$L__BB0_19:
	setp.ge.u32 	%p24, %r2, %r36;
	setp.ge.u32 	%p25, %r4, %r37;
	or.pred  	%p26, %p24, %p25;
	@%p26 bra 	$L__BB0_21;
	ld.param.u64 	%rd21, [_Z8multiplyPfS_S_iiiiii_param_2];
	mad.lo.s32 	%r67, %r37, %r2, %r4;
	cvta.to.global.u64 	%rd18, %rd21;
	mul.wide.u32 	%rd19, %r67, 4;
	add.s64 	%rd20, %rd18, %rd19;
	ld.global.f32 	%f171, [%rd20];
	add.f32 	%f172, %f182, %f171;
	st.global.f32 	[%rd20], %f172;
$L__BB0_21:
	ret;

}


// ===== COMPILED SASS (sm_100) =====

	.target	sm_100

	.elftype	@"ET_EXEC"


//--------------------- .note.nv.tkinfo           --------------------------
	.section	.note.nv.tkinfo,"",@"SHT_NOTE"
	.sectionflags	@"SHF_NOTE_NV_TKINFO"
	.tkinfo
        /*0018*/ 	.word	0x00000002
        /*0030*/ 	.string	""
        /*0030*/ 	.string	"ptxas"
        /*0030*/ 	.string	"Cuda compilation tools, release 13.0, V13.0.88"
        /*0030*/ 	.string	"Build cuda_13.0.r13.0/compiler.36424714_0"
        /*0030*/ 	.string	"-arch sm_100 -m 64 "



//--------------------- .note.nv.cuinfo           --------------------------
	.section	.note.nv.cuinfo,"",@"SHT_NOTE"
	.sectionflags	@"SHF_NOTE_NV_CUINFO"
        /*0018*/ 	.short	0x0002
        /*001a*/ 	.short	0x0064
        /*001c*/ 	.short	0x0082
	.zero		2


//--------------------- .nv.info                  --------------------------
	.section	.nv.info,"",@"SHT_CUDA_INFO"
	.align	4


	//----- nvinfo : EIATTR_REGCOUNT
	.align		4
        /*0000*/ 	.byte	0x04, 0x2f
        /*0002*/ 	.short	(.L_1 - .L_0)
	.align		4
.L_0:
        /*0004*/ 	.word	index@(_Z8multiplyPfS_S_iiiiii)
        /*0008*/ 	.word	0x00000020


	//----- nvinfo : EIATTR_FRAME_SIZE
	.align		4
.L_1:
        /*000c*/ 	.byte	0x04, 0x11
        /*000e*/ 	.short	(.L_3 - .L_2)
	.align		4
.L_2:
        /*0010*/ 	.word	index@(_Z8multiplyPfS_S_iiiiii)
        /*0014*/ 	.word	0x00000000


	//----- nvinfo : EIATTR_MIN_STACK_SIZE
	.align		4
.L_3:
        /*0018*/ 	.byte	0x04, 0x12
        /*001a*/ 	.short	(.L_5 - .L_4)
	.align		4
.L_4:
        /*001c*/ 	.word	index@(_Z8multiplyPfS_S_iiiiii)
        /*0020*/ 	.word	0x00000000
.L_5:


//--------------------- .nv.compat                --------------------------
	.section	.nv.compat,"",@"SHT_CUDA_COMPAT_INFO"
	.align	4
        /*0000*/ 	.byte	0x02, 0x09, 0x00, 0x00, 0x02, 0x02, 0x01, 0x00, 0x02, 0x05, 0x05, 0x00, 0x03, 0x07, 0x01, 0x01
        /*0010*/ 	.byte	0x02, 0x03, 0x00, 0x00, 0x02, 0x06, 0x01, 0x00, 0x04, 0x0b, 0x08, 0x00, 0x09, 0x00, 0x00, 0x00
        /*0020*/ 	.byte	0x00, 0x00, 0x00, 0x00


//--------------------- .nv.info._Z8multiplyPfS_S_iiiiii --------------------------
	.section	.nv.info._Z8multiplyPfS_S_iiiiii,"",@"SHT_CUDA_INFO"
	.sectionflags	@""
	.align	4


	//----- nvinfo : EIATTR_CUDA_API_VERSION
	.align		4
        /*0000*/ 	.byte	0x04, 0x37
        /*0002*/ 	.short	(.L_7 - .L_6)
.L_6:
        /*0004*/ 	.word	0x00000082


	//----- nvinfo : EIATTR_KPARAM_INFO
	.align		4
.L_7:
        /*0008*/ 	.byte	0x04, 0x17
        /*000a*/ 	.short	(.L_9 - .L_8)
.L_8:
        /*000c*/ 	.word	0x00000000
        /*0010*/ 	.short	0x0008
        /*0012*/ 	.short	0x002c
        /*0014*/ 	.byte	0x00, 0xf0, 0x11, 0x00


	//----- nvinfo : EIATTR_KPARAM_INFO
	.align		4
.L_9:
        /*0018*/ 	.byte	0x04, 0x17
        /*001a*/ 	.short	(.L_11 - .L_10)
.L_10:
        /*001c*/ 	.word	0x00000000
        /*0020*/ 	.short	0x0007
        /*0022*/ 	.short	0x0028
        /*0024*/ 	.byte	0x00, 0xf0, 0x11, 0x00


	//----- nvinfo : EIATTR_KPARAM_INFO
	.align		4
.L_11:
        /*0028*/ 	.byte	0x04, 0x17
        /*002a*/ 	.short	(.L_13 - .L_12)
.L_12:
        /*002c*/ 	.word	0x00000000
        /*0030*/ 	.short	0x0006
        /*0032*/ 	.short	0x0024
        /*0034*/ 	.byte	0x00, 0xf0, 0x11, 0x00


	//----- nvinfo : EIATTR_KPARAM_INFO
	.align		4
.L_13:
        /*0038*/ 	.byte	0x04, 0x17
        /*003a*/ 	.short	(.L_15 - .L_14)
.L_14:
        /*003c*/ 	.word	0x00000000
        /*0040*/ 	.short	0x0005
        /*0042*/ 	.short	0x0020
        /*0044*/ 	.byte	0x00, 0xf0, 0x11, 0x00


	//----- nvinfo : EIATTR_KPARAM_INFO
	.align		4
.L_15:
        /*0048*/ 	.byte	0x04, 0x17
        /*004a*/ 	.short	(.L_17 - .L_16)
.L_16:
        /*004c*/ 	.word	0x00000000
        /*0050*/ 	.short	0x0004
        /*0052*/ 	.short	0x001c
        /*0054*/ 	.byte	0x00, 0xf0, 0x11, 0x00


	//----- nvinfo : EIATTR_KPARAM_INFO
	.align		4
.L_17:
        /*0058*/ 	.byte	0x04, 0x17
        /*005a*/ 	.short	(.L_19 - .L_18)
.L_18:
        /*005c*/ 	.word	0x00000000
        /*0060*/ 	.short	0x0003
        /*0062*/ 	.short	0x0018
        /*0064*/ 	.byte	0x00, 0xf0, 0x11, 0x00


	//----- nvinfo : EIATTR_KPARAM_INFO
	.align		4
.L_19:
        /*0068*/ 	.byte	0x04, 0x17
        /*006a*/ 	.short	(.L_21 - .L_20)
.L_20:
        /*006c*/ 	.word	0x00000000
        /*0070*/ 	.short	0x0002
        /*0072*/ 	.short	0x0010
        /*0074*/ 	.byte	0x00, 0xf5, 0x21, 0x00


	//----- nvinfo : EIATTR_KPARAM_INFO
	.align		4
.L_21:
        /*0078*/ 	.byte	0x04, 0x17
        /*007a*/ 	.short	(.L_23 - .L_22)
.L_22:
        /*007c*/ 	.word	0x00000000
        /*0080*/ 	.short	0x0001
        /*0082*/ 	.short	0x0008
        /*0084*/ 	.byte	0x00, 0xf5, 0x21, 0x00


	//----- nvinfo : EIATTR_KPARAM_INFO
	.align		4
.L_23:
        /*0088*/ 	.byte	0x04, 0x17
        /*008a*/ 	.short	(.L_25 - .L_24)
.L_24:
        /*008c*/ 	.word	0x00000000
        /*0090*/ 	.short	0x0000
        /*0092*/ 	.short	0x0000
        /*0094*/ 	.byte	0x00, 0xf5, 0x21, 0x00


	//----- nvinfo : EIATTR_SPARSE_MMA_MASK
	.align		4
.L_25:
        /*0098*/ 	.byte	0x03, 0x50
        /*009a*/ 	.short	0x0000


	//----- nvinfo : EIATTR_MAXREG_COUNT
	.align		4
        /*009c*/ 	.byte	0x03, 0x1b
        /*009e*/ 	.short	0x00ff


	//----- nvinfo : EIATTR_NUM_BARRIERS
	.align		4
        /*00a0*/ 	.byte	0x02, 0x4c
        /*00a2*/ 	.byte	0x01
	.zero		1


	//----- nvinfo : EIATTR_MERCURY_ISA_VERSION
	.align		4
        /*00a4*/ 	.byte	0x03, 0x5f
        /*00a6*/ 	.short	0x0101


	//----- nvinfo : EIATTR_VRC_CTA_INIT_COUNT
	.align		4
        /*00a8*/ 	.byte	0x02, 0x4a
	.zero		1
	.zero		1


	//----- nvinfo : EIATTR_EXIT_INSTR_OFFSETS
	.align		4
        /*00ac*/ 	.byte	0x04, 0x1c
        /*00ae*/ 	.short	(.L_27 - .L_26)


	//   ....[0]....
.L_26:
        /*00b0*/ 	.word	0x00000e70


	//   ....[1]....
        /*00b4*/ 	.word	0x00000ee0


	//----- nvinfo : EIATTR_CBANK_PARAM_SIZE
	.align		4
.L_27:
        /*00b8*/ 	.byte	0x03, 0x19
        /*00ba*/ 	.short	0x0030


	//----- nvinfo : EIATTR_PARAM_CBANK
	.align		4
        /*00bc*/ 	.byte	0x04, 0x0a
        /*00be*/ 	.short	(.L_29 - .L_28)
	.align		4
.L_28:
        /*00c0*/ 	.word	index@(.nv.constant0._Z8multiplyPfS_S_iiiiii)
        /*00c4*/ 	.short	0x0380
        /*00c6*/ 	.short	0x0030


	//----- nvinfo : EIATTR_SW_WAR
	.align		4
.L_29:
        /*00c8*/ 	.byte	0x04, 0x36
        /*00ca*/ 	.short	(.L_31 - .L_30)
.L_30:
        /*00cc*/ 	.word	0x00000008
.L_31:


//--------------------- .nv.callgraph             --------------------------
	.section	.nv.callgraph,"",@"SHT_CUDA_CALLGRAPH"
	.align	4
	.sectionentsize	8
	.align		4
        /*0000*/ 	.word	0x00000000
	.align		4
        /*0004*/ 	.word	0xffffffff
	.align		4
        /*0008*/ 	.word	0x00000000
	.align		4
        /*000c*/ 	.word	0xfffffffe
	.align		4
        /*0010*/ 	.word	0x00000000
	.align		4
        /*0014*/ 	.word	0xfffffffd
	.align		4
        /*0018*/ 	.word	0x00000000
	.align		4
        /*001c*/ 	.word	0xfffffffc


//--------------------- .text._Z8multiplyPfS_S_iiiiii --------------------------
	.section	.text._Z8multiplyPfS_S_iiiiii,"ax",@progbits
	.align	128
        .global         _Z8multiplyPfS_S_iiiiii
        .type           _Z8multiplyPfS_S_iiiiii,@function
        .size           _Z8multiplyPfS_S_iiiiii,(.L_x_4 - _Z8multiplyPfS_S_iiiiii)
        .other          _Z8multiplyPfS_S_iiiiii,@"STO_CUDA_ENTRY STV_DEFAULT"
_Z8multiplyPfS_S_iiiiii:
.text._Z8multiplyPfS_S_iiiiii:
[----:B------:R-:W-:Y:S01]  /*0000*/  LDC R1, c[0x0][0x37c] ;  /* 0x0000df00ff017b82 */ /* 0x000fe20000000800 */
[----:B------:R-:W0:Y:S07]  /*0010*/  S2R R7, SR_TID.Y ;  /* 0x0000000000077919 */ /* 0x000e2e0000002200 */
[----:B------:R-:W1:Y:S01]  /*0020*/  S2UR UR6, SR_CgaCtaId ;  /* 0x00000000000679c3 */ /* 0x000e620000008800 */
[----:B------:R-:W-:Y:S01]  /*0030*/  UMOV UR4, 0x400 ;  /* 0x0000040000047882 */ /* 0x000fe20000000000 */
[----:B------:R-:W2:Y:S01]  /*0040*/  LDCU UR8, c[0x0][0x39c] ;  /* 0x00007380ff0877ac */ /* 0x000ea20008000800 */
[----:B------:R-:W3:Y:S01]  /*0050*/  S2R R6, SR_TID.X ;  /* 0x0000000000067919 */ /* 0x000ee20000002100 */
[----:B------:R-:W-:Y:S01]  /*0060*/  HFMA2 R25, -RZ, RZ, 0, 0 ;  /* 0x00000000ff197431 */ /* 0x000fe200000001ff */
[----:B------:R-:W-:Y:S01]  /*0070*/  UIADD3 UR5, UPT, UPT, UR4, 0x400, URZ ;  /* 0x0000040004057890 */ /* 0x000fe2000fffe0ff */
[----:B------:R-:W4:Y:S01]  /*0080*/  S2R R2, SR_CTAID.Y ;  /* 0x0000000000027919 */ /* 0x000f220000002600 */
[----:B------:R-:W0:Y:S01]  /*0090*/  LDCU.64 UR10, c[0x0][0x358] ;  /* 0x00006b00ff0a77ac */ /* 0x000e220008000a00 */
[----:B------:R-:W5:Y:S01]  /*00a0*/  S2R R3, SR_CTAID.X ;  /* 0x0000000000037919 */ /* 0x000f620000002500 */
[----:B-1----:R-:W-:-:S02]  /*00b0*/  ULEA UR4, UR6, UR4, 0x18 ;  /* 0x0000000406047291 */ /* 0x002fc4000f8ec0ff */
[----:B------:R-:W-:Y:S01]  /*00c0*/  ULEA UR5, UR6, UR5, 0x18 ;  /* 0x0000000506057291 */ /* 0x000fe2000f8ec0ff */
[----:B------:R-:W4:Y:S03]  /*00d0*/  LDCU UR6, c[0x0][0x364] ;  /* 0x00006c80ff0677ac */ /* 0x000f260008000800 */
[C---:B0-----:R-:W-:Y:S01]  /*00e0*/  LEA R0, R7.reuse, UR4, 0x6 ;  /* 0x0000000407007c11 */ /* 0x041fe2000f8e30ff */
[----:B------:R-:W5:Y:S01]  /*00f0*/  LDCU UR7, c[0x0][0x360] ;  /* 0x00006c00ff0777ac */ /* 0x000f620008000800 */
[----:B------:R-:W-:Y:S02]  /*0100*/  LEA R21, R7, UR5, 0x6 ;  /* 0x0000000507157c11 */ /* 0x000fe4000f8e30ff */
[C---:B---3--:R-:W-:Y:S01]  /*0110*/  LEA R23, R6.reuse, R0, 0x2 ;  /* 0x0000000006177211 */ /* 0x048fe200078e10ff */
[----:B--2---:R-:W-:Y:S01]  /*0120*/  UIADD3 UR4, UPT, UPT, UR8, 0x1e, URZ ;  /* 0x0000001e08047890 */ /* 0x004fe2000fffe0ff */
[----:B------:R-:W-:-:S03]  /*0130*/  LEA R21, R6, R21, 0x2 ;  /* 0x0000001506157211 */ /* 0x000fc600078e10ff */
[----:B------:R0:W-:Y:S01]  /*0140*/  STS [R23], RZ ;  /* 0x000000ff17007388 */ /* 0x0001e20000000800 */
[----:B------:R-:W-:-:S03]  /*0150*/  UISETP.GE.U32.AND UP0, UPT, UR4, 0x1f, UPT ;  /* 0x0000001f0400788c */ /* 0x000fc6000bf06070 */
[----:B------:R0:W-:Y:S01]  /*0160*/  STS [R21], RZ ;  /* 0x000000ff15007388 */ /* 0x0001e20000000800 */
[----:B----4-:R-:W-:Y:S02]  /*0170*/  IMAD R17, R2, UR6, R7 ;  /* 0x0000000602117c24 */ /* 0x010fe4000f8e0207 */
[----:B-----5:R-:W-:-:S03]  /*0180*/  IMAD R2, R3, UR7, R6 ;  /* 0x0000000703027c24 */ /* 0x020fc6000f8e0206 */
[----:B------:R-:W-:Y:S05]  /*0190*/  BRA.U !UP0, `(.L_x_0) ;  /* 0x0000000d08287547 */ /* 0x000fea000b800000 */
[----:B------:R-:W-:Y:S01]  /*01a0*/  UIADD3 UR4, UPT, UPT, UR8, 0xf, URZ ;  /* 0x0000000f08047890 */ /* 0x000fe2000fffe0ff */
[----:B------:R-:W-:Y:S02]  /*01b0*/  LEA R3, R6, UR5, 0x2 ;  /* 0x0000000506037c11 */ /* 0x000fe4000f8e10ff */
[----:B------:R-:W-:Y:S01]  /*01c0*/  MOV R25, RZ ;  /* 0x000000ff00197202 */ /* 0x000fe20000000f00 */
[----:B------:R-:W-:-:S04]  /*01d0*/  USHF.R.S32.HI UR6, URZ, 0x1f, UR4 ;  /* 0x0000001fff067899 */ /* 0x000fc80008011404 */
[----:B------:R-:W-:-:S03]  /*01e0*/  ULEA.HI UR6, UR6, UR4, URZ, 0x4 ;  /* 0x0000000406067291 */ /* 0x000fc6000f8f20ff */
[----:B------:R-:W-:Y:S01]  /*01f0*/  UMOV UR4, URZ ;  /* 0x000000ff00047c82 */ /* 0x000fe20008000000 */
[----:B------:R-:W-:-:S04]  /*0200*/  USHF.R.S32.HI UR6, URZ, 0x4, UR6 ;  /* 0x00000004ff067899 */ /* 0x000fc80008011406 */
[----:B------:R-:W-:-:S04]  /*0210*/  UISETP.LT.U32.AND UP0, UPT, UR6, 0x1, UPT ;  /* 0x000000010600788c */ /* 0x000fc8000bf01070 */
[----:B------:R-:W-:Y:S02]  /*0220*/  USEL UR7, UR6, 0x1, !UP0 ;  /* 0x0000000106077887 */ /* 0x000fe4000c000000 */
[----:B------:R-:W-:-:S09]  /*0230*/  UISETP.GE.U32.AND UP0, UPT, UR6, 0x2, UPT ;  /* 0x000000020600788c */ /* 0x000fd2000bf06070 */
[----:B------:R-:W-:Y:S05]  /*0240*/  BRA.U !UP0, `(.L_x_1) ;  /* 0x0000000908087547 */ /* 0x000fea000b800000 */
[----:B------:R-:W1:Y:S01]  /*0250*/  LDC.64 R4, c[0x0][0x3a0] ;  /* 0x0000e800ff047b82 */ /* 0x000e620000000a00 */
[----:B------:R-:W2:Y:S01]  /*0260*/  LDCU UR9, c[0x0][0x398] ;  /* 0x00007300ff0977ac */ /* 0x000ea20008000800 */
[----:B------:R-:W-:Y:S01]  /*0270*/  IADD3 R9, PT, PT, R7, 0x10, RZ ;  /* 0x0000001007097810 */ /* 0x000fe20007ffe0ff */
[C---:B------:R-:W-:Y:S01]  /*0280*/  IMAD R18, R17.reuse, UR8, R6 ;  /* 0x0000000811127c24 */ /* 0x040fe2000f8e0206 */
[----:B------:R-:W-:Y:S01]  /*0290*/  MOV R25, RZ ;  /* 0x000000ff00197202 */ /* 0x000fe20000000f00 */
[----:B------:R-:W3:Y:S01]  /*02a0*/  LDCU UR6, c[0x0][0x3a4] ;  /* 0x00007480ff0677ac */ /* 0x000ee20008000800 */
[----:B------:R-:W-:Y:S02]  /*02b0*/  MOV R16, R6 ;  /* 0x0000000600107202 */ /* 0x000fe40000000f00 */
[----:B------:R-:W-:Y:S01]  /*02c0*/  MOV R19, R7 ;  /* 0x0000000700137202 */ /* 0x000fe20000000f00 */
[----:B------:R-:W-:Y:S01]  /*02d0*/  ULOP3.LUT UR4, UR7, 0xfffffffe, URZ, 0xc0, !UPT ;  /* 0xfffffffe07047892 */ /* 0x000fe2000f8ec0ff */
[----:B------:R-:W-:Y:S01]  /*02e0*/  IADD3 R18, PT, PT, R18, 0x10, RZ ;  /* 0x0000001012127810 */ /* 0x000fe20007ffe0ff */
[----:B------:R-:W4:Y:S02]  /*02f0*/  LDCU UR5, c[0x0][0x39c] ;  /* 0x00007380ff0577ac */ /* 0x000f240008000800 */
[----:B------:R-:W-:Y:S01]  /*0300*/  UIADD3 UR4, UPT, UPT, -UR4, URZ, URZ ;  /* 0x000000ff04047290 */ /* 0x000fe2000fffe1ff */
[----:B--2---:R-:W-:Y:S01]  /*0310*/  ISETP.GE.U32.AND P1, PT, R17, UR9, PT ;  /* 0x0000000911007c0c */ /* 0x004fe2000bf26070 */
[----:B---3--:R-:W-:-:S02]  /*0320*/  IMAD R22, R9, UR6, R2 ;  /* 0x0000000609167c24 */ /* 0x008fc4000f8e0202 */
[----:B------:R-:W-:-:S10]  /*0330*/  IMAD R20, R7, UR6, R2 ;  /* 0x0000000607147c24 */ /* 0x000fd4000f8e0202 */
.L_x_2:
[----:B-1----:R-:W-:Y:S01]  /*0340*/  ISETP.GE.U32.AND P0, PT, R2, R5, PT ;  /* 0x000000050200720c */ /* 0x002fe20003f06070 */
[----:B----4-:R-:W-:Y:S01]  /*0350*/  UMOV UR8, UR5 ;  /* 0x0000000500087c82 */ /* 0x010fe20008000000 */
[----:B------:R-:W-:Y:S01]  /*0360*/  HFMA2 R24, -RZ, RZ, 0, 0 ;  /* 0x00000000ff187431 */ /* 0x000fe200000001ff */
[----:B------:R-:W-:Y:S02]  /*0370*/  ISETP.GE.U32.OR P2, PT, R16, UR8, P1 ;  /* 0x0000000810007c0c */ /* 0x000fe40008f46470 */
[----:B------:R-:W-:Y:S02]  /*0380*/  ISETP.GE.U32.OR P3, PT, R19, R4, P0 ;  /* 0x000000041300720c */ /* 0x000fe40000766470 */
[----:B------:R-:W-:-:S09]  /*0390*/  MOV R26, RZ ;  /* 0x000000ff001a7202 */ /* 0x000fd20000000f00 */
[----:B------:R-:W1:Y:S01]  /*03a0*/  @!P2 LDC.64 R10, c[0x0][0x380] ;  /* 0x0000e000ff0aab82 */ /* 0x000e620000000a00 */
[----:B------:R-:W-:-:S07]  /*03b0*/  @!P2 IADD3 R13, PT, PT, R18, -0x10, RZ ;  /* 0xfffffff0120da810 */ /* 0x000fce0007ffe0ff */
[----:B------:R-:W2:Y:S01]  /*03c0*/  @!P3 LDC.64 R8, c[0x0][0x388] ;  /* 0x0000e200ff08bb82 */ /* 0x000ea20000000a00 */
[----:B-1----:R-:W-:-:S05]  /*03d0*/  @!P2 IMAD.WIDE.U32 R10, R13, 0x4, R10 ;  /* 0x000000040d0aa825 */ /* 0x002fca00078e000a */
[----:B------:R-:W3:Y:S01]  /*03e0*/  @!P2 LDG.E R24, desc[UR10][R10.64] ;  /* 0x0000000a0a18a981 */ /* 0x000ee2000c1e1900 */
[----:B--2---:R-:W-:-:S05]  /*03f0*/  @!P3 IMAD.WIDE.U32 R8, R20, 0x4, R8 ;  /* 0x000000041408b825 */ /* 0x004fca00078e0008 */
[----:B------:R-:W2:Y:S04]  /*0400*/  @!P3 LDG.E R26, desc[UR10][R8.64] ;  /* 0x0000000a081ab981 */ /* 0x000ea8000c1e1900 */
[----:B---3--:R-:W-:Y:S04]  /*0410*/  STS [R23], R24 ;  /* 0x0000001817007388 */ /* 0x008fe80000000800 */
[----:B--2---:R-:W-:Y:S01]  /*0420*/  STS [R21], R26 ;  /* 0x0000001a15007388 */ /* 0x004fe20000000800 */
[----:B------:R-:W-:Y:S06]  /*0430*/  BAR.SYNC.DEFER_BLOCKING 0x0 ;  /* 0x0000000000007b1d */ /* 0x000fec0000010000 */
[----:B------:R-:W-:Y:S04]  /*0440*/  LDS R28, [R3] ;  /* 0x00000000031c7984 */ /* 0x000fe80000000800 */
[----:B------:R-:W1:Y:S04]  /*0450*/  LDS.128 R12, [R0] ;  /* 0x00000000000c7984 */ /* 0x000e680000000c00 */
[----:B------:R-:W2:Y:S04]  /*0460*/  LDS R29, [R3+0x40] ;  /* 0x00004000031d7984 */ /* 0x000ea80000000800 */
[----:B------:R-:W3:Y:S04]  /*0470*/  LDS R27, [R3+0x80] ;  /* 0x00008000031b7984 */ /* 0x000ee80000000800 */
[----:B------:R-:W-:Y:S04]  /*0480*/  LDS.128 R8, [R0+0x10] ;  /* 0x0000100000087984 */ /* 0x000fe80000000c00 */
[----:B------:R-:W-:Y:S04]  /*0490*/  LDS R24, [R3+0x140] ;  /* 0x0001400003187984 */ /* 0x000fe80000000800 */
[----:B------:R-:W-:Y:S01]  /*04a0*/  LDS R26, [R3+0x240] ;  /* 0x00024000031a7984 */ /* 0x000fe20000000800 */
[----:B-1----:R-:W-:-:S03]  /*04b0*/  FFMA R28, R12, R28, R25 ;  /* 0x0000001c0c1c7223 */ /* 0x002fc60000000019 */
[----:B------:R-:W1:Y:S01]  /*04c0*/  LDS R12, [R3+0xc0] ;  /* 0x0000c000030c7984 */ /* 0x000e620000000800 */
[----:B--2---:R-:W-:-:S03]  /*04d0*/  FFMA R28, R29, R13, R28 ;  /* 0x0000000d1d1c7223 */ /* 0x004fc6000000001c */
[----:B------:R-:W2:Y:S01]  /*04e0*/  LDS R13, [R3+0x100] ;  /* 0x00010000030d7984 */ /* 0x000ea20000000800 */
[----:B---3--:R-:W-:-:S03]  /*04f0*/  FFMA R27, R27, R14, R28 ;  /* 0x0000000e1b1b7223 */ /* 0x008fc6000000001c */
[----:B------:R-:W3:Y:S01]  /*0500*/  LDS R25, [R3+0x180] ;  /* 0x0001800003197984 */ /* 0x000ee20000000800 */
[----:B-1----:R-:W-:-:S04]  /*0510*/  FFMA R15, R12, R15, R27 ;  /* 0x0000000f0c0f7223 */ /* 0x002fc8000000001b */
[----:B--2---:R-:W-:Y:S02]  /*0520*/  FFMA R13, R8, R13, R15 ;  /* 0x0000000d080d7223 */ /* 0x004fe4000000000f */
[----:B------:R-:W1:Y:S02]  /*0530*/  LDS R8, [R3+0x1c0] ;  /* 0x0001c00003087984 */ /* 0x000e640000000800 */
[----:B------:R-:W-:Y:S02]  /*0540*/  FFMA R24, R24, R9, R13 ;  /* 0x0000000918187223 */ /* 0x000fe4000000000d */
[----:B------:R-:W-:Y:S04]  /*0550*/  LDS R9, [R3+0x200] ;  /* 0x0002000003097984 */ /* 0x000fe80000000800 */
[----:B------:R-:W2:Y:S01]  /*0560*/  LDS.128 R12, [R0+0x20] ;  /* 0x00002000000c7984 */ /* 0x000ea20000000c00 */
[----:B---3--:R-:W-:-:S03]  /*0570*/  FFMA R27, R25, R10, R24 ;  /* 0x0000000a191b7223 */ /* 0x008fc60000000018 */
[----:B------:R-:W3:Y:S04]  /*0580*/  LDS R25, [R3+0x280] ;  /* 0x0002800003197984 */ /* 0x000ee80000000800 */
[----:B------:R-:W4:Y:S01]  /*0590*/  LDS R24, [R3+0x2c0] ;  /* 0x0002c00003187984 */ /* 0x000f220000000800 */
[----:B-1----:R-:W-:-:S03]  /*05a0*/  FFMA R11, R8, R11, R27 ;  /* 0x0000000b080b7223 */ /* 0x002fc6000000001b */
[----:B------:R-:W-:Y:S01]  /*05b0*/  LDS R27, [R3+0x380] ;  /* 0x00038000031b7984 */ /* 0x000fe20000000800 */
[----:B--2---:R-:W-:-:S04]  /*05c0*/  FFMA R9, R12, R9, R11 ;  /* 0x000000090c097223 */ /* 0x004fc8000000000b */
[----:B------:R-:W-:Y:S02]  /*05d0*/  FFMA R26, R26, R13, R9 ;  /* 0x0000000d1a1a7223 */ /* 0x000fe40000000009 */
[----:B------:R-:W-:Y:S04]  /*05e0*/  LDS R13, [R3+0x300] ;  /* 0x00030000030d7984 */ /* 0x000fe80000000800 */
[----:B------:R-:W1:Y:S01]  /*05f0*/  LDS.128 R8, [R0+0x30] ;  /* 0x0000300000087984 */ /* 0x000e620000000c00 */
[----:B---3--:R-:W-:Y:S01]  /*0600*/  FFMA R25, R25, R14, R26 ;  /* 0x0000000e19197223 */ /* 0x008fe2000000001a */
[----:B------:R-:W-:-:S03]  /*0610*/  IADD3 R12, PT, PT, R16, 0x10, RZ ;  /* 0x00000010100c7810 */ /* 0x000fc60007ffe0ff */
[----:B----4-:R-:W-:Y:S01]  /*0620*/  FFMA R15, R24, R15, R25 ;  /* 0x0000000f180f7223 */ /* 0x010fe20000000019 */
[----:B------:R-:W-:Y:S02]  /*0630*/  IADD3 R25, PT, PT, R19, 0x10, RZ ;  /* 0x0000001013197810 */ /* 0x000fe40007ffe0ff */
[----:B------:R-:W-:Y:S02]  /*0640*/  ISETP.GE.U32.OR P2, PT, R12, UR8, P1 ;  /* 0x000000080c007c0c */ /* 0x000fe40008f46470 */
[----:B------:R-:W-:-:S11]  /*0650*/  ISETP.GE.U32.OR P0, PT, R25, R4, P0 ;  /* 0x000000041900720c */ /* 0x000fd60000706470 */
[----:B------:R-:W2:Y:S01]  /*0660*/  @!P2 LDC.64 R28, c[0x0][0x380] ;  /* 0x0000e000ff1cab82 */ /* 0x000ea20000000a00 */
[----:B-1----:R-:W-:-:S07]  /*0670*/  FFMA R14, R8, R13, R15 ;  /* 0x0000000d080e7223 */ /* 0x002fce000000000f */
[----:B------:R-:W1:Y:S01]  /*0680*/  @!P0 LDC.64 R12, c[0x0][0x388] ;  /* 0x0000e200ff0c8b82 */ /* 0x000e620000000a00 */
[----:B------:R-:W3:Y:S04]  /*0690*/  LDS R15, [R3+0x340] ;  /* 0x00034000030f7984 */ /* 0x000ee80000000800 */
[----:B------:R-:W4:Y:S01]  /*06a0*/  LDS R8, [R3+0x3c0] ;  /* 0x0003c00003087984 */ /* 0x000f220000000800 */
[----:B------:R-:W-:Y:S02]  /*06b0*/  HFMA2 R26, -RZ, RZ, 0, 0 ;  /* 0x00000000ff1a7431 */ /* 0x000fe400000001ff */
[----:B--2---:R-:W-:Y:S01]  /*06c0*/  @!P2 IMAD.WIDE.U32 R28, R18, 0x4, R28 ;  /* 0x00000004121ca825 */ /* 0x004fe200078e001c */
[----:B------:R-:W-:Y:S03]  /*06d0*/  BAR.SYNC.DEFER_BLOCKING 0x0 ;  /* 0x0000000000007b1d */ /* 0x000fe60000010000 */
[----:B-1----:R-:W-:Y:S01]  /*06e0*/  @!P0 IMAD.WIDE.U32 R24, R22, 0x4, R12 ;  /* 0x0000000416188825 */ /* 0x002fe200078e000c */
[----:B------:R-:W-:-:S02]  /*06f0*/  MOV R13, RZ ;  /* 0x000000ff000d7202 */ /* 0x000fc40000000f00 */
[----:B------:R-:W2:Y:S04]  /*0700*/  @!P2 LDG.E R26, desc[UR10][R28.64] ;  /* 0x0000000a1c1aa981 */ /* 0x000ea8000c1e1900 */
[----:B------:R-:W5:Y:S01]  /*0710*/  @!P0 LDG.E R13, desc[UR10][R24.64] ;  /* 0x0000000a180d8981 */ /* 0x000f62000c1e1900 */
[----:B---3--:R-:W-:-:S04]  /*0720*/  FFMA R9, R15, R9, R14 ;  /* 0x000000090f097223 */ /* 0x008fc8000000000e */
[----:B------:R-:W-:-:S04]  /*0730*/  FFMA R9, R27, R10, R9 ;  /* 0x0000000a1b097223 */ /* 0x000fc80000000009 */
[----:B----4-:R-:W-:Y:S01]  /*0740*/  FFMA R9, R8, R11, R9 ;  /* 0x0000000b08097223 */ /* 0x010fe20000000009 */
[----:B------:R-:W-:-:S04]  /*0750*/  UIADD3 UR4, UPT, UPT, UR4, 0x2, URZ ;  /* 0x0000000204047890 */ /* 0x000fc8000fffe0ff */
[----:B------:R-:W-:Y:S01]  /*0760*/  UISETP.NE.AND UP0, UPT, UR4, URZ, UPT ;  /* 0x000000ff0400728c */ /* 0x000fe2000bf05270 */
[----:B------:R-:W-:Y:S02]  /*0770*/  IADD3 R19, PT, PT, R19, 0x20, RZ ;  /* 0x0000002013137810 */ /* 0x000fe40007ffe0ff */
[----:B------:R-:W-:Y:S02]  /*0780*/  IADD3 R16, PT, PT, R16, 0x20, RZ ;  /* 0x0000002010107810 */ /* 0x000fe40007ffe0ff */
[C---:B------:R-:W-:Y:S02]  /*0790*/  LEA R20, R5.reuse, R20, 0x5 ;  /* 0x0000001405147211 */ /* 0x040fe400078e28ff */
[----:B------:R-:W-:Y:S02]  /*07a0*/  IADD3 R18, PT, PT, R18, 0x20, RZ ;  /* 0x0000002012127810 */ /* 0x000fe40007ffe0ff */
[----:B------:R-:W-:Y:S01]  /*07b0*/  LEA R22, R5, R22, 0x5 ;  /* 0x0000001605167211 */ /* 0x000fe200078e28ff */
[----:B--2---:R-:W-:Y:S04]  /*07c0*/  STS [R23], R26 ;  /* 0x0000001a17007388 */ /* 0x004fe80000000800 */
[----:B-----5:R-:W-:Y:S01]  /*07d0*/  STS [R21], R13 ;  /* 0x0000000d15007388 */ /* 0x020fe20000000800 */
[----:B------:R-:W-:Y:S06]  /*07e0*/  BAR.SYNC.DEFER_BLOCKING 0x0 ;  /* 0x0000000000007b1d */ /* 0x000fec0000010000 */
[----:B------:R-:W-:Y:S04]  /*07f0*/  LDS R25, [R3] ;  /* 0x0000000003197984 */ /* 0x000fe80000000800 */
[----:B------:R-:W1:Y:S04]  /*0800*/  LDS.128 R12, [R0] ;  /* 0x00000000000c7984 */ /* 0x000e680000000c00 */
[----:B------:R-:W2:Y:S04]  /*0810*/  LDS R28, [R3+0x40] ;  /* 0x00004000031c7984 */ /* 0x000ea80000000800 */
[----:B------:R-:W3:Y:S04]  /*0820*/  LDS R27, [R3+0x80] ;  /* 0x00008000031b7984 */ /* 0x000ee80000000800 */
[----:B------:R-:W-:Y:S01]  /*0830*/  LDS R24, [R3+0x140] ;  /* 0x0001400003187984 */ /* 0x000fe20000000800 */
[----:B-1----:R-:W-:-:S03]  /*0840*/  FFMA R25, R12, R25, R9 ;  /* 0x000000190c197223 */ /* 0x002fc60000000009 */
[----:B------:R-:W1:Y:S01]  /*0850*/  LDS R12, [R3+0xc0] ;  /* 0x0000c000030c7984 */ /* 0x000e620000000800 */
[----:B--2---:R-:W-:-:S03]  /*0860*/  FFMA R28, R28, R13, R25 ;  /* 0x0000000d1c1c7223 */ /* 0x004fc60000000019 */
[----:B------:R-:W-:Y:S04]  /*0870*/  LDS R13, [R3+0x100] ;  /* 0x00010000030d7984 */ /* 0x000fe80000000800 */
[----:B------:R-:W2:Y:S04]  /*0880*/  LDS.128 R8, [R0+0x10] ;  /* 0x0000100000087984 */ /* 0x000ea80000000c00 */
[----:B------:R-:W4:Y:S01]  /*0890*/  LDS R25, [R3+0x180] ;  /* 0x0001800003197984 */ /* 0x000f220000000800 */
[----:B---3--:R-:W-:-:S04]  /*08a0*/  FFMA R27, R27, R14, R28 ;  /* 0x0000000e1b1b7223 */ /* 0x008fc8000000001c */
[----:B-1----:R-:W-:Y:S02]  /*08b0*/  FFMA R15, R12, R15, R27 ;  /* 0x0000000f0c0f7223 */ /* 0x002fe4000000001b */
[----:B------:R-:W-:Y:S02]  /*08c0*/  LDS R27, [R3+0x200] ;  /* 0x00020000031b7984 */ /* 0x000fe40000000800 */
[----:B--2---:R-:W-:Y:S02]  /*08d0*/  FFMA R13, R8, R13, R15 ;  /* 0x0000000d080d7223 */ /* 0x004fe4000000000f */
[----:B------:R-:W1:Y:S02]  /*08e0*/  LDS R8, [R3+0x1c0] ;  /* 0x0001c00003087984 */ /* 0x000e640000000800 */
[----:B------:R-:W-:Y:S02]  /*08f0*/  FFMA R26, R24, R9, R13 ;  /* 0x00000009181a7223 */ /* 0x000fe4000000000d */
[----:B------:R-:W2:Y:S04]  /*0900*/  LDS.128 R12, [R0+0x20] ;  /* 0x00002000000c7984 */ /* 0x000ea80000000c00 */
[----:B------:R-:W3:Y:S01]  /*0910*/  LDS R24, [R3+0x240] ;  /* 0x0002400003187984 */ /* 0x000ee20000000800 */
[----:B----4-:R-:W-:-:S03]  /*0920*/  FFMA R9, R25, R10, R26 ;  /* 0x0000000a19097223 */ /* 0x010fc6000000001a */
[----:B------:R-:W4:Y:S01]  /*0930*/  LDS R25, [R3+0x280] ;  /* 0x0002800003197984 */ /* 0x000f220000000800 */
[----:B-1----:R-:W-:-:S04]  /*0940*/  FFMA R9, R8, R11, R9 ;  /* 0x0000000b08097223 */ /* 0x002fc80000000009 */
[----:B--2---:R-:W-:Y:S02]  /*0950*/  FFMA R9, R12, R27, R9 ;  /* 0x0000001b0c097223 */ /* 0x004fe40000000009 */
[----:B------:R-:W1:Y:S02]  /*0960*/  LDS R12, [R3+0x2c0] ;  /* 0x0002c000030c7984 */ /* 0x000e640000000800 */
[----:B---3--:R-:W-:Y:S02]  /*0970*/  FFMA R24, R24, R13, R9 ;  /* 0x0000000d18187223 */ /* 0x008fe40000000009 */
[----:B------:R-:W-:Y:S04]  /*0980*/  LDS R13, [R3+0x300] ;  /* 0x00030000030d7984 */ /* 0x000fe80000000800 */
[----:B------:R-:W2:Y:S01]  /*0990*/  LDS.128 R8, [R0+0x30] ;  /* 0x0000300000087984 */ /* 0x000ea20000000c00 */
[----:B----4-:R-:W-:-:S03]  /*09a0*/  FFMA R25, R25, R14, R24 ;  /* 0x0000000e19197223 */ /* 0x010fc60000000018 */
[----:B------:R-:W3:Y:S04]  /*09b0*/  LDS R27, [R3+0x340] ;  /* 0x00034000031b7984 */ /* 0x000ee80000000800 */
[----:B------:R-:W4:Y:S04]  /*09c0*/  LDS R24, [R3+0x380] ;  /* 0x0003800003187984 */ /* 0x000f280000000800 */
[----:B------:R-:W5:Y:S01]  /*09d0*/  LDS R14, [R3+0x3c0] ;  /* 0x0003c000030e7984 */ /* 0x000f620000000800 */
[----:B-1----:R-:W-:-:S04]  /*09e0*/  FFMA R15, R12, R15, R25 ;  /* 0x0000000f0c0f7223 */ /* 0x002fc80000000019 */
[----:B--2---:R-:W-:-:S04]  /*09f0*/  FFMA R8, R8, R13, R15 ;  /* 0x0000000d08087223 */ /* 0x004fc8000000000f */
[----:B---3--:R-:W-:-:S04]  /*0a00*/  FFMA R9, R27, R9, R8 ;  /* 0x000000091b097223 */ /* 0x008fc80000000008 */
[----:B----4-:R-:W-:-:S04]  /*0a10*/  FFMA R9, R24, R10, R9 ;  /* 0x0000000a18097223 */ /* 0x010fc80000000009 */
[----:B-----5:R-:W-:Y:S01]  /*0a20*/  FFMA R25, R14, R11, R9 ;  /* 0x0000000b0e197223 */ /* 0x020fe20000000009 */
[----:B------:R-:W-:Y:S06]  /*0a30*/  BAR.SYNC.DEFER_BLOCKING 0x0 ;  /* 0x0000000000007b1d */ /* 0x000fec0000010000 */
[----:B------:R-:W-:Y:S05]  /*0a40*/  BRA.U UP0, `(.L_x_2) ;  /* 0xfffffff9003c7547 */ /* 0x000fea000b83ffff */
[----:B------:R-:W-:-:S04]  /*0a50*/  USHF.L.U32 UR4, UR7, 0x4, URZ ;  /* 0x0000000407047899 */ /* 0x000fc800080006ff */
[----:B------:R-:W-:-:S12]  /*0a60*/  ULOP3.LUT UR4, UR4, 0xffffffe0, URZ, 0xc0, !UPT ;  /* 0xffffffe004047892 */ /* 0x000fd8000f8ec0ff */
.L_x_1:
[----:B------:R-:W-:-:S04]  /*0a70*/  ULOP3.LUT UR7, UR7, 0x1, URZ, 0xc0, !UPT ;  /* 0x0000000107077892 */ /* 0x000fc8000f8ec0ff */
[----:B------:R-:W-:-:S09]  /*0a80*/  UISETP.NE.U32.AND UP0, UPT, UR7, 0x1, UPT ;  /* 0x000000010700788c */ /* 0x000fd2000bf05070 */
[----:B------:R-:W-:Y:S05]  /*0a90*/  BRA.U UP0, `(.L_x_0) ;  /* 0x0000000100e87547 */ /* 0x000fea000b800000 */
[----:B------:R-:W1:Y:S01]  /*0aa0*/  LDCU.64 UR6, c[0x0][0x3a0] ;  /* 0x00007400ff0677ac */ /* 0x000e620008000a00 */
[----:B------:R-:W-:Y:S01]  /*0ab0*/  IADD3 R6, PT, PT, R6, UR4, RZ ;  /* 0x0000000406067c10 */ /* 0x000fe2000fffe0ff */
[----:B------:R-:W-:Y:S01]  /*0ac0*/  HFMA2 R14, -RZ, RZ, 0, 0 ;  /* 0x00000000ff0e7431 */ /* 0x000fe200000001ff */
[----:B------:R-:W-:Y:S01]  /*0ad0*/  IADD3 R13, PT, PT, R7, UR4, RZ ;  /* 0x00000004070d7c10 */ /* 0x000fe2000fffe0ff */
[----:B------:R-:W2:Y:S01]  /*0ae0*/  LDCU UR5, c[0x0][0x398] ;  /* 0x00007300ff0577ac */ /* 0x000ea20008000800 */
[----:B------:R-:W-:Y:S02]  /*0af0*/  ISETP.GE.U32.AND P0, PT, R6, UR8, PT ;  /* 0x0000000806007c0c */ /* 0x000fe4000bf06070 */
[----:B------:R-:W-:Y:S02]  /*0b00*/  MOV R18, RZ ;  /* 0x000000ff00127202 */ /* 0x000fe40000000f00 */
[----:B-1----:R-:W-:Y:S02]  /*0b10*/  ISETP.GE.U32.AND P1, PT, R13, UR6, PT ;  /* 0x000000060d007c0c */ /* 0x002fe4000bf26070 */
[----:B--2---:R-:W-:-:S02]  /*0b20*/  ISETP.GE.U32.OR P0, PT, R17, UR5, P0 ;  /* 0x0000000511007c0c */ /* 0x004fc40008706470 */
[----:B------:R-:W-:-:S11]  /*0b30*/  ISETP.GE.U32.OR P1, PT, R2, UR7, P1 ;  /* 0x0000000702007c0c */ /* 0x000fd60008f26470 */
[----:B------:R-:W1:Y:S01]  /*0b40*/  @!P0 LDC.64 R8, c[0x0][0x380] ;  /* 0x0000e000ff088b82 */ /* 0x000e620000000a00 */
[----:B------:R-:W-:Y:S02]  /*0b50*/  @!P0 IMAD R7, R17, UR8, R6 ;  /* 0x0000000811078c24 */ /* 0x000fe4000f8e0206 */
[----:B------:R-:W-:-:S05]  /*0b60*/  @!P1 IMAD R13, R13, UR7, R2 ;  /* 0x000000070d0d9c24 */ /* 0x000fca000f8e0202 */
        /* <DEDUP_REMOVED lines=12> */
[----:B------:R-:W4:Y:S04]  /*0c30*/  LDS R24, [R3+0xc0] ;  /* 0x0000c00003187984 */ /* 0x000f280000000800 */
[----:B------:R-:W-:Y:S04]  /*0c40*/  LDS R19, [R3+0x100] ;  /* 0x0001000003137984 */ /* 0x000fe80000000800 */
[----:B------:R-:W5:Y:S04]  /*0c50*/  LDS.128 R8, [R0+0x10] ;  /* 0x0000100000087984 */ /* 0x000f680000000c00 */
[----:B------:R-:W5:Y:S04]  /*0c60*/  LDS R16, [R3+0x140] ;  /* 0x0001400003107984 */ /* 0x000f680000000800 */
[----:B0-----:R-:W0:Y:S04]  /*0c70*/  LDS R23, [R3+0x180] ;  /* 0x0001800003177984 */ /* 0x001e280000000800 */
[----:B------:R-:W0:Y:S04]  /*0c80*/  LDS R18, [R3+0x1c0] ;  /* 0x0001c00003127984 */ /* 0x000e280000000800 */
[----:B------:R-:W-:Y:S01]  /*0c90*/  LDS R21, [R3+0x200] ;  /* 0x0002000003157984 */ /* 0x000fe20000000800 */
[----:B-1----:R-:W-:-:S03]  /*0ca0*/  FFMA R4, R4, R15, R25 ;  /* 0x0000000f04047223 */ /* 0x002fc60000000019 */
[----:B------:R-:W-:Y:S04]  /*0cb0*/  LDS R20, [R3+0x240] ;  /* 0x0002400003147984 */ /* 0x000fe80000000800 */
[----:B------:R-:W1:Y:S01]  /*0cc0*/  LDS.128 R12, [R0+0x20] ;  /* 0x00002000000c7984 */ /* 0x000e620000000c00 */
[----:B--2---:R-:W-:-:S03]  /*0cd0*/  FFMA R4, R29, R5, R4 ;  /* 0x000000051d047223 */ /* 0x004fc60000000004 */
[----:B------:R-:W2:Y:S01]  /*0ce0*/  LDS R25, [R3+0x280] ;  /* 0x0002800003197984 */ /* 0x000ea20000000800 */
[----:B---3--:R-:W-:-:S03]  /*0cf0*/  FFMA R27, R27, R6, R4 ;  /* 0x000000061b1b7223 */ /* 0x008fc60000000004 */
[----:B------:R-:W3:Y:S01]  /*0d00*/  LDS R22, [R3+0x2c0] ;  /* 0x0002c00003167984 */ /* 0x000ee20000000800 */
[----:B----4-:R-:W-:-:S03]  /*0d10*/  FFMA R29, R24, R7, R27 ;  /* 0x00000007181d7223 */ /* 0x010fc6000000001b */
[----:B------:R-:W-:Y:S04]  /*0d20*/  LDS R27, [R3+0x300] ;  /* 0x00030000031b7984 */ /* 0x000fe80000000800 */
[----:B------:R-:W4:Y:S01]  /*0d30*/  LDS.128 R4, [R0+0x30] ;  /* 0x0000300000047984 */ /* 0x000f220000000c00 */
[----:B-----5:R-:W-:-:S03]  /*0d40*/  FFMA R29, R8, R19, R29 ;  /* 0x00000013081d7223 */ /* 0x020fc6000000001d */
[----:B------:R-:W5:Y:S04]  /*0d50*/  LDS R24, [R3+0x340] ;  /* 0x0003400003187984 */ /* 0x000f680000000800 */
[----:B------:R-:W5:Y:S01]  /*0d60*/  LDS R19, [R3+0x380] ;  /* 0x0003800003137984 */ /* 0x000f620000000800 */
[----:B------:R-:W-:-:S03]  /*0d70*/  FFMA R16, R16, R9, R29 ;  /* 0x0000000910107223 */ /* 0x000fc6000000001d */
[----:B------:R-:W5:Y:S01]  /*0d80*/  LDS R8, [R3+0x3c0] ;  /* 0x0003c00003087984 */ /* 0x000f620000000800 */
[----:B0-----:R-:W-:-:S04]  /*0d90*/  FFMA R23, R23, R10, R16 ;  /* 0x0000000a17177223 */ /* 0x001fc80000000010 */
[----:B------:R-:W-:-:S04]  /*0da0*/  FFMA R11, R18, R11, R23 ;  /* 0x0000000b120b7223 */ /* 0x000fc80000000017 */
[----:B-1----:R-:W-:-:S04]  /*0db0*/  FFMA R11, R12, R21, R11 ;  /* 0x000000150c0b7223 */ /* 0x002fc8000000000b */
[----:B------:R-:W-:-:S04]  /*0dc0*/  FFMA R20, R20, R13, R11 ;  /* 0x0000000d14147223 */ /* 0x000fc8000000000b */
[----:B--2---:R-:W-:-:S04]  /*0dd0*/  FFMA R25, R25, R14, R20 ;  /* 0x0000000e19197223 */ /* 0x004fc80000000014 */
[----:B---3--:R-:W-:-:S04]  /*0de0*/  FFMA R15, R22, R15, R25 ;  /* 0x0000000f160f7223 */ /* 0x008fc80000000019 */
[----:B----4-:R-:W-:-:S04]  /*0df0*/  FFMA R15, R4, R27, R15 ;  /* 0x0000001b040f7223 */ /* 0x010fc8000000000f */
[----:B-----5:R-:W-:-:S04]  /*0e00*/  FFMA R24, R24, R5, R15 ;  /* 0x0000000518187223 */ /* 0x020fc8000000000f */
[----:B------:R-:W-:-:S04]  /*0e10*/  FFMA R19, R19, R6, R24 ;  /* 0x0000000613137223 */ /* 0x000fc80000000018 */
[----:B------:R-:W-:Y:S01]  /*0e20*/  FFMA R25, R8, R7, R19 ;  /* 0x0000000708197223 */ /* 0x000fe20000000013 */
[----:B------:R-:W-:Y:S06]  /*0e30*/  BAR.SYNC.DEFER_BLOCKING 0x0 ;  /* 0x0000000000007b1d */ /* 0x000fec0000010000 */
.L_x_0:
[----:B------:R-:W1:Y:S02]  /*0e40*/  LDCU.64 UR4, c[0x0][0x3a8] ;  /* 0x00007500ff0477ac */ /* 0x000e640008000a00 */
[----:B-1----:R-:W-:-:S04]  /*0e50*/  ISETP.GE.U32.AND P0, PT, R2, UR5, PT ;  /* 0x0000000502007c0c */ /* 0x002fc8000bf06070 */
[----:B------:R-:W-:-:S13]  /*0e60*/  ISETP.GE.U32.OR P0, PT, R17, UR4, P0 ;  /* 0x0000000411007c0c */ /* 0x000fda0008706470 */
[----:B------:R-:W-:Y:S05]  /*0e70*/  @P0 EXIT ;  /* 0x000000000000094d */ /* 0x000fea0003800000 */
[----:B------:R-:W1:Y:S01]  /*0e80*/  LDC.64 R4, c[0x0][0x390] ;  /* 0x0000e400ff047b82 */ /* 0x000e620000000a00 */
[----:B------:R-:W-:-:S04]  /*0e90*/  IMAD R3, R17, UR5, R2 ;  /* 0x0000000511037c24 */ /* 0x000fc8000f8e0202 */
[----:B-1----:R-:W-:-:S05]  /*0ea0*/  IMAD.WIDE.U32 R2, R3, 0x4, R4 ;  /* 0x0000000403027825 */ /* 0x002fca00078e0004 */
[----:B------:R-:W2:Y:S02]  /*0eb0*/  LDG.E R0, desc[UR10][R2.64] ;  /* 0x0000000a02007981 */ /* 0x000ea4000c1e1900 */
[----:B--2---:R-:W-:-:S05]  /*0ec0*/  FADD R25, R0, R25 ;  /* 0x0000001900197221 */ /* 0x004fca0000000000 */
[----:B------:R-:W-:Y:S01]  /*0ed0*/  STG.E desc[UR10][R2.64], R25 ;  /* 0x0000001902007986 */ /* 0x000fe2000c10190a */
[----:B------:R-:W-:Y:S05]  /*0ee0*/  EXIT ;  /* 0x000000000000794d */ /* 0x000fea0003800000 */
.L_x_3:
[----:B------:R-:W-:-:S00]  /*0ef0*/  BRA `(.L_x_3) ;  /* 0xfffffffc00fc7947 */ /* 0x000fc0000383ffff */
[----:B------:R-:W-:-:S00]  /*0f00*/  NOP ;  /* 0x0000000000007918 */ /* 0x000fc00000000000 */
[----:B------:R-:W-:-:S00]  /*0f10*/  NOP ;  /* 0x0000000000007918 */ /* 0x000fc00000000000 */
[----:B------:R-:W-:-:S00]  /*0f20*/  NOP ;  /* 0x0000000000007918 */ /* 0x000fc00000000000 */
[----:B------:R-:W-:-:S00]  /*0f30*/  NOP ;  /* 0x0000000000007918 */ /* 0x000fc00000000000 */
[----:B------:R-:W-:-:S00]  /*0f40*/  NOP ;  /* 0x0000000000007918 */ /* 0x000fc00000000000 */
[----:B------:R-:W-:-:S00]  /*0f50*/  NOP ;  /* 0x0000000000007918 */ /* 0x000fc00000000000 */
[----:B------:R-:W-:-:S00]  /*0f60*/  NOP ;  /* 0x0000000000007918 */ /* 0x000fc00000000000 */
[----:B------:R-:W-:-:S00]  /*0f70*/  NOP ;  /* 0x0000000000007918 */ /* 0x000fc00000000000 */
.L_x_4:


//--------------------- .nv.shared._Z8multiplyPfS_S_iiiiii --------------------------
	.section	.nv.shared._Z8multiplyPfS_S_iiiiii,"aw",@nobits
	.sectionflags	@""
	.align	4
.nv.shared._Z8multiplyPfS_S_iiiiii:
	.zero		3072


//--------------------- .nv.shared.reserved.0     --------------------------
	.section	.nv.shared.reserved.0,"aw",@nobits
	.weak		__nv_reservedSMEM_offset_0_alias
	.size		__nv_reservedSMEM_offset_0_alias, 0, 64
	.other		__nv_reservedSMEM_offset_0_alias,@"STO_CUDA_RESERVED_SHARED STV_DEFAULT"
__nv_reservedSMEM_offset_0_alias:
	.zero		0
	.zero		64


//--------------------- .nv.constant0._Z8multiplyPfS_S_iiiiii --------------------------
	.section	.nv.constant0._Z8multiplyPfS_S_iiiiii,"a",@progbits
	.sectionflags	@""
	.align	4
.nv.constant0._Z8multiplyPfS_S_iiiiii:
	.zero		944


//--------------------- SYMBOLS --------------------------

	.type		.nv.reservedSmem.offset0,@object
	.size		.nv.reservedSmem.offset0,0x4
	.type		.nv.reservedSmem.cap,@object
	.size		.nv.reservedSmem.cap,0x4
